	.headerflags	@"EF_CUDA_TEXMODE_UNIFIED EF_CUDA_64BIT_ADDRESS EF_CUDA_ACCELERATORS EF_CUDA_SM90 EF_CUDA_VIRTUAL_SM(EF_CUDA_SM90)"
	.elftype	@"ET_EXEC"


//--------------------- .nv.info                  --------------------------
	.section	.nv.info,"",@"SHT_CUDA_INFO"
	.align	4


	//----- nvinfo : EIATTR_REGCOUNT
	.align		4
        /*0000*/ 	.byte	0x04, 0x2f
        /*0002*/ 	.short	(.L_2 - .L_1)
	.align		4
.L_1:
        /*0004*/ 	.word	index@(triton_poi_fused_native_group_norm_relu_17)
        /*0008*/ 	.word	0x00000020


	//----- nvinfo : EIATTR_MIN_STACK_SIZE
	.align		4
.L_2:
        /*000c*/ 	.byte	0x04, 0x12
        /*000e*/ 	.short	(.L_4 - .L_3)
	.align		4
.L_3:
        /*0010*/ 	.word	index@(triton_poi_fused_native_group_norm_relu_17)
        /*0014*/ 	.word	0x00000000


	//----- nvinfo : EIATTR_FRAME_SIZE
	.align		4
.L_4:
        /*0018*/ 	.byte	0x04, 0x11
        /*001a*/ 	.short	(.L_6 - .L_5)
	.align		4
.L_5:
        /*001c*/ 	.word	index@(triton_poi_fused_native_group_norm_relu_17)
        /*0020*/ 	.word	0x00000000


	//----- nvinfo : EIATTR_MIN_STACK_SIZE
	.align		4
.L_6:
        /*0024*/ 	.byte	0x04, 0x12
        /*0026*/ 	.short	(.L_8 - .L_7)
	.align		4
.L_7:
        /*0028*/ 	.word	index@(triton_poi_fused_native_group_norm_relu_17)
        /*002c*/ 	.word	0x00000000
.L_8:


//--------------------- .nv.info.triton_poi_fused_native_group_norm_relu_17 --------------------------
	.section	.nv.info.triton_poi_fused_native_group_norm_relu_17,"",@"SHT_CUDA_INFO"
	.sectionflags	@""
	.align	4


	//----- nvinfo : EIATTR_CUDA_API_VERSION
	.align		4
        /*0000*/ 	.byte	0x04, 0x37
        /*0002*/ 	.short	(.L_10 - .L_9)
.L_9:
        /*0004*/ 	.word	0x0000007c


	//----- nvinfo : EIATTR_KPARAM_INFO
	.align		4
.L_10:
        /*0008*/ 	.byte	0x04, 0x17
        /*000a*/ 	.short	(.L_12 - .L_11)
.L_11:
        /*000c*/ 	.word	0x00000000
        /*0010*/ 	.short	0x0006
        /*0012*/ 	.short	0x0030
        /*0014*/ 	.byte	0x00, 0xf0, 0x11, 0x00


	//----- nvinfo : EIATTR_KPARAM_INFO
	.align		4
.L_12:
        /*0018*/ 	.byte	0x04, 0x17
        /*001a*/ 	.short	(.L_14 - .L_13)
.L_13:
        /*001c*/ 	.word	0x00000000
        /*0020*/ 	.short	0x0005
        /*0022*/ 	.short	0x0028
        /*0024*/ 	.byte	0x00, 0xf4, 0x21, 0x00


	//----- nvinfo : EIATTR_KPARAM_INFO
	.align		4
.L_14:
        /*0028*/ 	.byte	0x04, 0x17
        /*002a*/ 	.short	(.L_16 - .L_15)
.L_15:
        /*002c*/ 	.word	0x00000000
        /*0030*/ 	.short	0x0004
        /*0032*/ 	.short	0x0020
        /*0034*/ 	.byte	0x00, 0xf4, 0x21, 0x00


	//----- nvinfo : EIATTR_KPARAM_INFO
	.align		4
.L_16:
        /*0038*/ 	.byte	0x04, 0x17
        /*003a*/ 	.short	(.L_18 - .L_17)
.L_17:
        /*003c*/ 	.word	0x00000000
        /*0040*/ 	.short	0x0003
        /*0042*/ 	.short	0x0018
        /*0044*/ 	.byte	0x00, 0xf4, 0x21, 0x00


	//----- nvinfo : EIATTR_KPARAM_INFO
	.align		4
.L_18:
        /*0048*/ 	.byte	0x04, 0x17
        /*004a*/ 	.short	(.L_20 - .L_19)
.L_19:
        /*004c*/ 	.word	0x00000000
        /*0050*/ 	.short	0x0002
        /*0052*/ 	.short	0x0010
        /*0054*/ 	.byte	0x00, 0xf4, 0x21, 0x00


	//----- nvinfo : EIATTR_KPARAM_INFO
	.align		4
.L_20:
        /*0058*/ 	.byte	0x04, 0x17
        /*005a*/ 	.short	(.L_22 - .L_21)
.L_21:
        /*005c*/ 	.word	0x00000000
        /*0060*/ 	.short	0x0001
        /*0062*/ 	.short	0x0008
        /*0064*/ 	.byte	0x00, 0xf4, 0x21, 0x00


	//----- nvinfo : EIATTR_KPARAM_INFO
	.align		4
.L_22:
        /*0068*/ 	.byte	0x04, 0x17
        /*006a*/ 	.short	(.L_24 - .L_23)
.L_23:
        /*006c*/ 	.word	0x00000000
        /*0070*/ 	.short	0x0000
        /*0072*/ 	.short	0x0000
        /*0074*/ 	.byte	0x00, 0xf4, 0x21, 0x00


	//----- nvinfo : EIATTR_SPARSE_MMA_MASK
	.align		4
.L_24:
        /*0078*/ 	.byte	0x03, 0x50
        /*007a*/ 	.short	0x0000


	//----- nvinfo : EIATTR_MAXREG_COUNT
	.align		4
        /*007c*/ 	.byte	0x03, 0x1b
        /*007e*/ 	.short	0x00ff


	//----- nvinfo : EIATTR_EXIT_INSTR_OFFSETS
	.align		4
        /*0080*/ 	.byte	0x04, 0x1c
        /*0082*/ 	.short	(.L_26 - .L_25)


	//   ....[0]....
.L_25:
        /*0084*/ 	.word	0x00000610


	//----- nvinfo : EIATTR_REQNTID
	.align		4
.L_26:
        /*0088*/ 	.byte	0x04, 0x10
        /*008a*/ 	.short	(.L_28 - .L_27)
.L_27:
        /*008c*/ 	.word	0x00000080
        /*0090*/ 	.word	0x00000001
        /*0094*/ 	.word	0x00000001


	//----- nvinfo : EIATTR_CBANK_PARAM_SIZE
	.align		4
.L_28:
        /*0098*/ 	.byte	0x03, 0x19
        /*009a*/ 	.short	0x0034


	//----- nvinfo : EIATTR_PARAM_CBANK
	.align		4
        /*009c*/ 	.byte	0x04, 0x0a
        /*009e*/ 	.short	(.L_30 - .L_29)
	.align		4
.L_29:
        /*00a0*/ 	.word	index@(.nv.constant0.triton_poi_fused_native_group_norm_relu_17)
        /*00a4*/ 	.short	0x0210
        /*00a6*/ 	.short	0x0034


	//----- nvinfo : EIATTR_SW_WAR
	.align		4
.L_30:
        /*00a8*/ 	.byte	0x04, 0x36
        /*00aa*/ 	.short	(.L_32 - .L_31)
.L_31:
        /*00ac*/ 	.word	0x00000008
.L_32:


//--------------------- .nv.callgraph             --------------------------
	.section	.nv.callgraph,"",@"SHT_CUDA_CALLGRAPH"
	.align	4
	.sectionentsize	8
	.align		4
        /*0000*/ 	.word	0x00000000
	.align		4
        /*0004*/ 	.word	0xffffffff
	.align		4
        /*0008*/ 	.word	0x00000000
	.align		4
        /*000c*/ 	.word	0xfffffffe
	.align		4
        /*0010*/ 	.word	0x00000000
	.align		4
        /*0014*/ 	.word	0xfffffffd
	.align		4
        /*0018*/ 	.word	0x00000000
	.align		4
        /*001c*/ 	.word	0xfffffffc


//--------------------- .nv.constant4             --------------------------
	.section	.nv.constant4,"a",@progbits
	.align	8
	.align		8
.nv.constant4:
        /*0000*/ 	.dword	_$_str


//--------------------- .text.triton_poi_fused_native_group_norm_relu_17 --------------------------
	.section	.text.triton_poi_fused_native_group_norm_relu_17,"ax",@progbits
	.align	128
        .global         triton_poi_fused_native_group_norm_relu_17
        .type           triton_poi_fused_native_group_norm_relu_17,@function
        .size           triton_poi_fused_native_group_norm_relu_17,(.L_x_1 - triton_poi_fused_native_group_norm_relu_17)
        .other          triton_poi_fused_native_group_norm_relu_17,@"STO_CUDA_ENTRY STV_DEFAULT"
triton_poi_fused_native_group_norm_relu_17:
.text.triton_poi_fused_native_group_norm_relu_17:
[----:B------:R-:W-:Y:S01]  /*0000*/  LDC R1, c[0x0][0x28] ;  /* 0x00000a00ff017b82 */ /* 0x000fe20000000800 */
[----:B------:R-:W1:Y:S07]  /*0010*/  S2R R0, SR_TID.X ;  /* 0x0000000000007919 */ /* 0x000e6e0000002100 */
[----:B------:R-:W2:Y:S01]  /*0020*/  LDC.64 R4, c[0x0][0x220] ;  /* 0x00008800ff047b82 */ /* 0x000ea20000000a00 */
[----:B------:R-:W-:Y:S01]  /*0030*/  ULDC.64 UR4, c[0x0][0x208] ;  /* 0x0000820000047ab9 */ /* 0x000fe20000000a00 */
[----:B------:R-:W3:Y:S06]  /*0040*/  S2R R19, SR_CTAID.X ;  /* 0x0000000000137919 */ /* 0x000eec0000002500 */
[----:B------:R-:W4:Y:S08]  /*0050*/  LDC.64 R8, c[0x0][0x218] ;  /* 0x00008600ff087b82 */ /* 0x000f300000000a00 */
[----:B------:R-:W5:Y:S08]  /*0060*/  LDC.64 R14, c[0x0][0x210] ;  /* 0x00008400ff0e7b82 */ /* 0x000f700000000a00 */
[----:B------:R-:W5:Y:S01]  /*0070*/  LDC.64 R2, c[0x0][0x228] ;  /* 0x00008a00ff027b82 */ /* 0x000f620000000a00 */
[----:B-1----:R-:W-:-:S07]  /*0080*/  SHF.L.U32 R0, R0, 0x2, RZ ;  /* 0x0000000200007819 */ /* 0x002fce00000006ff */
[----:B------:R-:W1:Y:S01]  /*0090*/  LDC.64 R12, c[0x0][0x230] ;  /* 0x00008c00ff0c7b82 */ /* 0x000e620000000a00 */
[----:B---3--:R-:W-:Y:S02]  /*00a0*/  SHF.R.S32.HI R6, RZ, 0x15, R19 ;  /* 0x00000015ff067819 */ /* 0x008fe40000011413 */
[----:B------:R-:W-:Y:S02]  /*00b0*/  LOP3.LUT R0, R0, 0x1fc, RZ, 0xc0, !PT ;  /* 0x000001fc00007812 */ /* 0x000fe400078ec0ff */
[----:B------:R-:W-:Y:S02]  /*00c0*/  SGXT R6, R6, 0x1 ;  /* 0x000000010606781a */ /* 0x000fe40000000200 */
[----:B------:R-:W-:-:S04]  /*00d0*/  LEA R19, R19, R0, 0xa ;  /* 0x0000000013137211 */ /* 0x000fc800078e50ff */
[CC--:B------:R-:W-:Y:S02]  /*00e0*/  LEA.HI R0, R6.reuse, R19.reuse, RZ, 0xe ;  /* 0x0000001306007211 */ /* 0x0c0fe400078f70ff */
[C---:B------:R-:W-:Y:S02]  /*00f0*/  LEA.HI R7, R6.reuse, R19, RZ, 0xc ;  /* 0x0000001306077211 */ /* 0x040fe400078f60ff */
[----:B------:R-:W-:Y:S02]  /*0100*/  SHF.R.S32.HI R29, RZ, 0xe, R0 ;  /* 0x0000000eff1d7819 */ /* 0x000fe40000011400 */
[----:B------:R-:W-:Y:S02]  /*0110*/  IADD3 R0, R19, 0x200, RZ ;  /* 0x0000020013007810 */ /* 0x000fe40007ffe0ff */
[----:B------:R-:W-:Y:S01]  /*0120*/  SHF.R.S32.HI R7, RZ, 0xc, R7 ;  /* 0x0000000cff077819 */ /* 0x000fe20000011407 */
[----:B--2---:R-:W-:Y:S01]  /*0130*/  IMAD.WIDE R20, R29, 0x4, R4 ;  /* 0x000000041d147825 */ /* 0x004fe200078e0204 */
[----:B------:R-:W-:-:S04]  /*0140*/  LEA.HI R11, R6, R0, RZ, 0xe ;  /* 0x00000000060b7211 */ /* 0x000fc800078f70ff */
[----:B------:R-:W-:Y:S01]  /*0150*/  SHF.R.S32.HI R11, RZ, 0xe, R11 ;  /* 0x0000000eff0b7819 */ /* 0x000fe2000001140b */
[----:B------:R2:W3:Y:S01]  /*0160*/  LDG.E.EL R20, desc[UR4][R20.64] ;  /* 0x0000000414147981 */ /* 0x0004e2000c2e1900 */
[----:B------:R-:W-:Y:S01]  /*0170*/  LEA.HI R10, R7, R7, RZ, 0x6 ;  /* 0x00000007070a7211 */ /* 0x000fe200078f30ff */
[----:B----4-:R-:W-:-:S03]  /*0180*/  IMAD.WIDE R28, R29, 0x4, R8 ;  /* 0x000000041d1c7825 */ /* 0x010fc600078e0208 */
[----:B------:R-:W-:Y:S01]  /*0190*/  LOP3.LUT R16, R10, 0xffffffc0, RZ, 0xc0, !PT ;  /* 0xffffffc00a107812 */ /* 0x000fe200078ec0ff */
[----:B------:R-:W-:Y:S01]  /*01a0*/  IMAD.WIDE R26, R11, 0x4, R4 ;  /* 0x000000040b1a7825 */ /* 0x000fe200078e0204 */
[----:B------:R-:W-:Y:S01]  /*01b0*/  LEA.HI R10, R6, R0, RZ, 0xc ;  /* 0x00000000060a7211 */ /* 0x000fe200078f60ff */
[----:B------:R-:W4:Y:S01]  /*01c0*/  LDG.E.EL R18, desc[UR4][R28.64] ;  /* 0x000000041c127981 */ /* 0x000f22000c2e1900 */
[----:B------:R-:W-:Y:S01]  /*01d0*/  IADD3 R17, R7, -R16, RZ ;  /* 0x8000001007117210 */ /* 0x000fe20007ffe0ff */
[----:B-----5:R-:W-:Y:S02]  /*01e0*/  IMAD.WIDE R14, R19, 0x4, R14 ;  /* 0x00000004130e7825 */ /* 0x020fe400078e020e */
[----:B------:R5:W4:Y:S01]  /*01f0*/  LDG.E.EL R0, desc[UR4][R26.64] ;  /* 0x000000041a007981 */ /* 0x000b22000c2e1900 */
[----:B------:R-:W-:Y:S01]  /*0200*/  SHF.R.S32.HI R10, RZ, 0xc, R10 ;  /* 0x0000000cff0a7819 */ /* 0x000fe2000001140a */
[----:B------:R-:W-:Y:S02]  /*0210*/  IMAD.WIDE R24, R11, 0x4, R8 ;  /* 0x000000040b187825 */ /* 0x000fe400078e0208 */
[----:B------:R-:W4:Y:S01]  /*0220*/  LDG.E.128 R4, desc[UR4][R14.64] ;  /* 0x000000040e047981 */ /* 0x000f22000c1e1d00 */
[----:B--2---:R-:W-:Y:S01]  /*0230*/  LEA.HI R21, R10, R10, RZ, 0x6 ;  /* 0x0000000a0a157211 */ /* 0x004fe200078f30ff */
[----:B0-----:R-:W-:-:S02]  /*0240*/  IMAD.WIDE R22, R17, 0x4, R2 ;  /* 0x0000000411167825 */ /* 0x001fc400078e0202 */
[----:B------:R-:W2:Y:S01]  /*0250*/  LDG.E.EL R24, desc[UR4][R24.64] ;  /* 0x0000000418187981 */ /* 0x000ea2000c2e1900 */
[----:B------:R-:W-:Y:S01]  /*0260*/  LOP3.LUT R21, R21, 0xffffffc0, RZ, 0xc0, !PT ;  /* 0xffffffc015157812 */ /* 0x000fe200078ec0ff */
[----:B-1----:R-:W-:Y:S02]  /*0270*/  IMAD.WIDE R16, R17, 0x4, R12 ;  /* 0x0000000411107825 */ /* 0x002fe400078e020c */
[----:B------:R-:W2:Y:S01]  /*0280*/  LDG.E.EL R22, desc[UR4][R22.64] ;  /* 0x0000000416167981 */ /* 0x000ea2000c2e1900 */
[----:B------:R-:W-:-:S03]  /*0290*/  IADD3 R21, R10, -R21, RZ ;  /* 0x800000150a157210 */ /* 0x000fc60007ffe0ff */
[----:B------:R0:W2:Y:S02]  /*02a0*/  LDG.E.128 R8, desc[UR4][R14.64+0x800] ;  /* 0x000800040e087981 */ /* 0x0000a4000c1e1d00 */
[C---:B-----5:R-:W-:Y:S02]  /*02b0*/  IMAD.WIDE R26, R21.reuse, 0x4, R2 ;  /* 0x00000004151a7825 */ /* 0x060fe400078e0202 */
[----:B------:R-:W5:Y:S02]  /*02c0*/  LDG.E.EL R17, desc[UR4][R16.64] ;  /* 0x0000000410117981 */ /* 0x000f64000c2e1900 */
[----:B------:R-:W-:Y:S02]  /*02d0*/  IMAD.WIDE R12, R21, 0x4, R12 ;  /* 0x00000004150c7825 */ /* 0x000fe400078e020c */
[----:B------:R-:W5:Y:S04]  /*02e0*/  LDG.E.EL R26, desc[UR4][R26.64] ;  /* 0x000000041a1a7981 */ /* 0x000f68000c2e1900 */
[----:B------:R1:W5:Y:S01]  /*02f0*/  LDG.E.EL R13, desc[UR4][R12.64] ;  /* 0x000000040c0d7981 */ /* 0x000362000c2e1900 */
[----:B------:R-:W-:-:S10]  /*0300*/  HFMA2.MMA R3, -RZ, RZ, 0.5625, 0 ;  /* 0x38800000ff037435 */ /* 0x000fd400000001ff */
[----:B---3--:R-:W-:-:S06]  /*0310*/  FFMA R20, R20, R3, 9.9999997473787516356e-06 ;  /* 0x3727c5ac14147423 */ /* 0x008fcc0000000003 */
[----:B------:R-:W3:Y:S01]  /*0320*/  MUFU.RSQ R20, R20 ;  /* 0x0000001400147308 */ /* 0x000ee20000001400 */
[----:B----4-:R-:W-:Y:S02]  /*0330*/  FFMA R0, R0, R3, 9.9999997473787516356e-06 ;  /* 0x3727c5ac00007423 */ /* 0x010fe40000000003 */
[----:B------:R-:W4:Y:S05]  /*0340*/  LDC.64 R2, c[0x0][0x238] ;  /* 0x00008e00ff027b82 */ /* 0x000f2a0000000a00 */
[----:B------:R-:W5:Y:S01]  /*0350*/  MUFU.RSQ R0, R0 ;  /* 0x0000000000007308 */ /* 0x000f620000001400 */
[--C-:B------:R-:W-:Y:S01]  /*0360*/  FADD R21, R4, -R18.reuse ;  /* 0x8000001204157221 */ /* 0x100fe20000000000 */
[--C-:B------:R-:W-:Y:S01]  /*0370*/  FADD R5, R5, -R18.reuse ;  /* 0x8000001205057221 */ /* 0x100fe20000000000 */
[--C-:B0-----:R-:W-:Y:S01]  /*0380*/  FADD R15, R6, -R18.reuse ;  /* 0x80000012060f7221 */ /* 0x101fe20000000000 */
[----:B------:R-:W-:Y:S01]  /*0390*/  FADD R7, R7, -R18 ;  /* 0x8000001207077221 */ /* 0x000fe20000000000 */
[C---:B---3--:R-:W-:Y:S01]  /*03a0*/  FMUL R4, R20.reuse, R21 ;  /* 0x0000001514047220 */ /* 0x048fe20000400000 */
[C---:B-1----:R-:W-:Y:S01]  /*03b0*/  FMUL R12, R20.reuse, R5 ;  /* 0x00000005140c7220 */ /* 0x042fe20000400000 */
[C---:B------:R-:W-:Y:S01]  /*03c0*/  FMUL R6, R20.reuse, R15 ;  /* 0x0000000f14067220 */ /* 0x040fe20000400000 */
[----:B------:R-:W-:Y:S01]  /*03d0*/  FMUL R20, R20, R7 ;  /* 0x0000000714147220 */ /* 0x000fe20000400000 */
[--C-:B--2---:R-:W-:Y:S01]  /*03e0*/  FADD R7, R8, -R24.reuse ;  /* 0x8000001808077221 */ /* 0x104fe20000000000 */
[--C-:B------:R-:W-:Y:S01]  /*03f0*/  FADD R9, R9, -R24.reuse ;  /* 0x8000001809097221 */ /* 0x100fe20000000000 */
[--C-:B------:R-:W-:Y:S01]  /*0400*/  FADD R15, R10, -R24.reuse ;  /* 0x800000180a0f7221 */ /* 0x100fe20000000000 */
[----:B------:R-:W-:Y:S01]  /*0410*/  FADD R11, R11, -R24 ;  /* 0x800000180b0b7221 */ /* 0x000fe20000000000 */
[--C-:B-----5:R-:W-:Y:S01]  /*0420*/  FFMA R20, R22, R20, R17.reuse ;  /* 0x0000001416147223 */ /* 0x120fe20000000011 */
[C---:B------:R-:W-:Y:S01]  /*0430*/  FMUL R7, R0.reuse, R7 ;  /* 0x0000000700077220 */ /* 0x040fe20000400000 */
[C---:B------:R-:W-:Y:S01]  /*0440*/  FMUL R10, R0.reuse, R9 ;  /* 0x00000009000a7220 */ /* 0x040fe20000400000 */
[C---:B------:R-:W-:Y:S01]  /*0450*/  FMUL R8, R0.reuse, R15 ;  /* 0x0000000f00087220 */ /* 0x040fe20000400000 */
[----:B------:R-:W-:Y:S01]  /*0460*/  FMUL R0, R0, R11 ;  /* 0x0000000b00007220 */ /* 0x000fe20000400000 */
[C-C-:B------:R-:W-:Y:S01]  /*0470*/  FFMA R4, R22.reuse, R4, R17.reuse ;  /* 0x0000000416047223 */ /* 0x140fe20000000011 */
[C-C-:B------:R-:W-:Y:S01]  /*0480*/  FFMA R5, R22.reuse, R12, R17.reuse ;  /* 0x0000000c16057223 */ /* 0x140fe20000000011 */
[----:B------:R-:W-:Y:S01]  /*0490*/  FFMA R6, R22, R6, R17 ;  /* 0x0000000616067223 */ /* 0x000fe20000000011 */
[C-C-:B------:R-:W-:Y:S01]  /*04a0*/  FFMA R9, R26.reuse, R7, R13.reuse ;  /* 0x000000071a097223 */ /* 0x140fe2000000000d */
[C-C-:B------:R-:W-:Y:S01]  /*04b0*/  FFMA R10, R26.reuse, R10, R13.reuse ;  /* 0x0000000a1a0a7223 */ /* 0x140fe2000000000d */
[C-C-:B------:R-:W-:Y:S01]  /*04c0*/  FFMA R8, R26.reuse, R8, R13.reuse ;  /* 0x000000081a087223 */ /* 0x140fe2000000000d */
[----:B------:R-:W-:Y:S01]  /*04d0*/  FFMA R0, R26, R0, R13 ;  /* 0x000000001a007223 */ /* 0x000fe2000000000d */
[----:B------:R-:W-:-:S02]  /*04e0*/  FSETP.GEU.AND P6, PT, R20, RZ, PT ;  /* 0x000000ff1400720b */ /* 0x000fc40003fce000 */
[----:B------:R-:W-:Y:S02]  /*04f0*/  FSETP.GEU.AND P0, PT, R6, RZ, PT ;  /* 0x000000ff0600720b */ /* 0x000fe40003f0e000 */
[----:B------:R-:W-:Y:S02]  /*0500*/  SEL R7, R20, RZ, P6 ;  /* 0x000000ff14077207 */ /* 0x000fe40003000000 */
[----:B------:R-:W-:Y:S02]  /*0510*/  FSETP.GEU.AND P1, PT, R5, RZ, PT ;  /* 0x000000ff0500720b */ /* 0x000fe40003f2e000 */
[----:B------:R-:W-:Y:S02]  /*0520*/  FSETP.GEU.AND P2, PT, R4, RZ, PT ;  /* 0x000000ff0400720b */ /* 0x000fe40003f4e000 */
[----:B------:R-:W-:Y:S02]  /*0530*/  FSETP.GEU.AND P3, PT, R0, RZ, PT ;  /* 0x000000ff0000720b */ /* 0x000fe40003f6e000 */
[----:B------:R-:W-:-:S02]  /*0540*/  FSETP.GEU.AND P4, PT, R8, RZ, PT ;  /* 0x000000ff0800720b */ /* 0x000fc40003f8e000 */
[----:B------:R-:W-:Y:S02]  /*0550*/  FSETP.GEU.AND P5, PT, R10, RZ, PT ;  /* 0x000000ff0a00720b */ /* 0x000fe40003fae000 */
[----:B------:R-:W-:Y:S01]  /*0560*/  FSETP.GEU.AND P6, PT, R9, RZ, PT ;  /* 0x000000ff0900720b */ /* 0x000fe20003fce000 */
[----:B----4-:R-:W-:Y:S01]  /*0570*/  IMAD.WIDE R2, R19, 0x4, R2 ;  /* 0x0000000413027825 */ /* 0x010fe200078e0202 */
[----:B------:R-:W-:Y:S02]  /*0580*/  SEL R6, R6, RZ, P0 ;  /* 0x000000ff06067207 */ /* 0x000fe40000000000 */
[----:B------:R-:W-:Y:S02]  /*0590*/  SEL R5, R5, RZ, P1 ;  /* 0x000000ff05057207 */ /* 0x000fe40000800000 */
[----:B------:R-:W-:Y:S02]  /*05a0*/  SEL R4, R4, RZ, P2 ;  /* 0x000000ff04047207 */ /* 0x000fe40001000000 */
[----:B------:R-:W-:-:S02]  /*05b0*/  SEL R15, R0, RZ, P3 ;  /* 0x000000ff000f7207 */ /* 0x000fc40001800000 */
[----:B------:R-:W-:Y:S02]  /*05c0*/  SEL R14, R8, RZ, P4 ;  /* 0x000000ff080e7207 */ /* 0x000fe40002000000 */
[----:B------:R-:W-:Y:S02]  /*05d0*/  SEL R13, R10, RZ, P5 ;  /* 0x000000ff0a0d7207 */ /* 0x000fe40002800000 */
[----:B------:R-:W-:Y:S01]  /*05e0*/  SEL R12, R9, RZ, P6 ;  /* 0x000000ff090c7207 */ /* 0x000fe20003000000 */
[----:B------:R-:W-:Y:S04]  /*05f0*/  STG.E.128 desc[UR4][R2.64], R4 ;  /* 0x0000000402007986 */ /* 0x000fe8000c101d04 */
[----:B------:R-:W-:Y:S01]  /*0600*/  STG.E.128 desc[UR4][R2.64+0x800], R12 ;  /* 0x0008000c02007986 */ /* 0x000fe2000c101d04 */
[----:B------:R-:W-:Y:S05]  /*0610*/  EXIT ;  /* 0x000000000000794d */ /* 0x000fea0003800000 */
.L_x_0:
[----:B------:R-:W-:-:S00]  /*0620*/  BRA `(.L_x_0) ;  /* 0xfffffffc00fc7947 */ /* 0x000fc0000383ffff */
[----:B------:R-:W-:-:S00]  /*0630*/  NOP ;  /* 0x0000000000007918 */ /* 0x000fc00000000000 */
        /* <DEDUP_REMOVED lines=12> */
.L_x_1:


//--------------------- .nv.global.init           --------------------------
	.section	.nv.global.init,"aw",@progbits
.nv.global.init:
	.type		_$_str,@object
	.size		_$_str,(.L_0 - _$_str)
_$_str:
        /*0000*/ 	.byte	0x5f, 0x5f, 0x43, 0x55, 0x44, 0x41, 0x5f, 0x46, 0x54, 0x5a, 0x00
.L_0:


//--------------------- .nv.constant0.triton_poi_fused_native_group_norm_relu_17 --------------------------
	.section	.nv.constant0.triton_poi_fused_native_group_norm_relu_17,"a",@progbits
	.sectionflags	@""
	.align	4
.nv.constant0.triton_poi_fused_native_group_norm_relu_17:
	.zero		580
